//
// Generated by NVIDIA NVVM Compiler
//
// Compiler Build ID: CL-36424714
// Cuda compilation tools, release 13.0, V13.0.88
// Based on NVVM 20.0.0
//

.version 9.0
.target sm_100
.address_size 64

	// .globl	_Z7cudaSumPiS_S_

.visible .entry _Z7cudaSumPiS_S_(
	.param .u64 .ptr .align 1 _Z7cudaSumPiS_S__param_0,
	.param .u64 .ptr .align 1 _Z7cudaSumPiS_S__param_1,
	.param .u64 .ptr .align 1 _Z7cudaSumPiS_S__param_2
)
{
	.reg .b32 	%r<8>;
	.reg .b64 	%rd<11>;

	ld.param.u64 	%rd1, [_Z7cudaSumPiS_S__param_0];
	ld.param.u64 	%rd2, [_Z7cudaSumPiS_S__param_1];
	ld.param.u64 	%rd3, [_Z7cudaSumPiS_S__param_2];
	cvta.to.global.u64 	%rd4, %rd3;
	cvta.to.global.u64 	%rd5, %rd2;
	cvta.to.global.u64 	%rd6, %rd1;
	mov.u32 	%r1, %tid.x;
	mov.u32 	%r2, %ctaid.x;
	mov.u32 	%r3, %ntid.x;
	mad.lo.s32 	%r4, %r2, %r3, %r1;
	mul.wide.s32 	%rd7, %r4, 4;
	add.s64 	%rd8, %rd6, %rd7;
	ld.global.u32 	%r5, [%rd8];
	add.s64 	%rd9, %rd5, %rd7;
	ld.global.u32 	%r6, [%rd9];
	add.s32 	%r7, %r6, %r5;
	add.s64 	%rd10, %rd4, %rd7;
	st.global.u32 	[%rd10], %r7;
	ret;

}


// ===== COMPILED SASS (sm_100) =====

	.target	sm_100

	.elftype	@"ET_EXEC"


//--------------------- .note.nv.tkinfo           --------------------------
	.section	.note.nv.tkinfo,"",@"SHT_NOTE"
	.sectionflags	@"SHF_NOTE_NV_TKINFO"
	.tkinfo
        /*0018*/ 	.word	0x00000002
        /*0030*/ 	.string	""
        /*0030*/ 	.string	"ptxas"
        /*0030*/ 	.string	"Cuda compilation tools, release 13.0, V13.0.88"
        /*0030*/ 	.string	"Build cuda_13.0.r13.0/compiler.36424714_0"
        /*0030*/ 	.string	"-arch sm_100 -m 64 "



//--------------------- .note.nv.cuinfo           --------------------------
	.section	.note.nv.cuinfo,"",@"SHT_NOTE"
	.sectionflags	@"SHF_NOTE_NV_CUINFO"
        /*0018*/ 	.short	0x0002
        /*001a*/ 	.short	0x0064
        /*001c*/ 	.short	0x0082
	.zero		2


//--------------------- .nv.info                  --------------------------
	.section	.nv.info,"",@"SHT_CUDA_INFO"
	.align	4


	//----- nvinfo : EIATTR_REGCOUNT
	.align		4
        /*0000*/ 	.byte	0x04, 0x2f
        /*0002*/ 	.short	(.L_1 - .L_0)
	.align		4
.L_0:
        /*0004*/ 	.word	index@(_Z7cudaSumPiS_S_)
        /*0008*/ 	.word	0x0000000c


	//----- nvinfo : EIATTR_FRAME_SIZE
	.align		4
.L_1:
        /*000c*/ 	.byte	0x04, 0x11
        /*000e*/ 	.short	(.L_3 - .L_2)
	.align		4
.L_2:
        /*0010*/ 	.word	index@(_Z7cudaSumPiS_S_)
        /*0014*/ 	.word	0x00000000


	//----- nvinfo : EIATTR_MIN_STACK_SIZE
	.align		4
.L_3:
        /*0018*/ 	.byte	0x04, 0x12
        /*001a*/ 	.short	(.L_5 - .L_4)
	.align		4
.L_4:
        /*001c*/ 	.word	index@(_Z7cudaSumPiS_S_)
        /*0020*/ 	.word	0x00000000
.L_5:


//--------------------- .nv.compat                --------------------------
	.section	.nv.compat,"",@"SHT_CUDA_COMPAT_INFO"
	.align	4
        /*0000*/ 	.byte	0x02, 0x09, 0x00, 0x00, 0x02, 0x02, 0x01, 0x00, 0x02, 0x05, 0x05, 0x00, 0x03, 0x07, 0x01, 0x01
        /*0010*/ 	.byte	0x02, 0x03, 0x00, 0x00, 0x02, 0x06, 0x01, 0x00, 0x04, 0x0b, 0x08, 0x00, 0x09, 0x00, 0x00, 0x00
        /*0020*/ 	.byte	0x00, 0x00, 0x00, 0x00


//--------------------- .nv.info._Z7cudaSumPiS_S_ --------------------------
	.section	.nv.info._Z7cudaSumPiS_S_,"",@"SHT_CUDA_INFO"
	.sectionflags	@""
	.align	4


	//----- nvinfo : EIATTR_CUDA_API_VERSION
	.align		4
        /*0000*/ 	.byte	0x04, 0x37
        /*0002*/ 	.short	(.L_7 - .L_6)
.L_6:
        /*0004*/ 	.word	0x00000082


	//----- nvinfo : EIATTR_KPARAM_INFO
	.align		4
.L_7:
        /*0008*/ 	.byte	0x04, 0x17
        /*000a*/ 	.short	(.L_9 - .L_8)
.L_8:
        /*000c*/ 	.word	0x00000000
        /*0010*/ 	.short	0x0002
        /*0012*/ 	.short	0x0010
        /*0014*/ 	.byte	0x00, 0xf5, 0x21, 0x00


	//----- nvinfo : EIATTR_KPARAM_INFO
	.align		4
.L_9:
        /*0018*/ 	.byte	0x04, 0x17
        /*001a*/ 	.short	(.L_11 - .L_10)
.L_10:
        /*001c*/ 	.word	0x00000000
        /*0020*/ 	.short	0x0001
        /*0022*/ 	.short	0x0008
        /*0024*/ 	.byte	0x00, 0xf5, 0x21, 0x00


	//----- nvinfo : EIATTR_KPARAM_INFO
	.align		4
.L_11:
        /*0028*/ 	.byte	0x04, 0x17
        /*002a*/ 	.short	(.L_13 - .L_12)
.L_12:
        /*002c*/ 	.word	0x00000000
        /*0030*/ 	.short	0x0000
        /*0032*/ 	.short	0x0000
        /*0034*/ 	.byte	0x00, 0xf5, 0x21, 0x00


	//----- nvinfo : EIATTR_SPARSE_MMA_MASK
	.align		4
.L_13:
        /*0038*/ 	.byte	0x03, 0x50
        /*003a*/ 	.short	0x0000


	//----- nvinfo : EIATTR_MAXREG_COUNT
	.align		4
        /*003c*/ 	.byte	0x03, 0x1b
        /*003e*/ 	.short	0x00ff


	//----- nvinfo : EIATTR_MERCURY_ISA_VERSION
	.align		4
        /*0040*/ 	.byte	0x03, 0x5f
        /*0042*/ 	.short	0x0101


	//----- nvinfo : EIATTR_VRC_CTA_INIT_COUNT
	.align		4
        /*0044*/ 	.byte	0x02, 0x4a
	.zero		1
	.zero		1


	//----- nvinfo : EIATTR_EXIT_INSTR_OFFSETS
	.align		4
        /*0048*/ 	.byte	0x04, 0x1c
        /*004a*/ 	.short	(.L_15 - .L_14)


	//   ....[0]....
.L_14:
        /*004c*/ 	.word	0x00000100


	//----- nvinfo : EIATTR_CBANK_PARAM_SIZE
	.align		4
.L_15:
        /*0050*/ 	.byte	0x03, 0x19
        /*0052*/ 	.short	0x0018


	//----- nvinfo : EIATTR_PARAM_CBANK
	.align		4
        /*0054*/ 	.byte	0x04, 0x0a
        /*0056*/ 	.short	(.L_17 - .L_16)
	.align		4
.L_16:
        /*0058*/ 	.word	index@(.nv.constant0._Z7cudaSumPiS_S_)
        /*005c*/ 	.short	0x0380
        /*005e*/ 	.short	0x0018


	//----- nvinfo : EIATTR_SW_WAR
	.align		4
.L_17:
        /*0060*/ 	.byte	0x04, 0x36
        /*0062*/ 	.short	(.L_19 - .L_18)
.L_18:
        /*0064*/ 	.word	0x00000008
.L_19:


//--------------------- .nv.callgraph             --------------------------
	.section	.nv.callgraph,"",@"SHT_CUDA_CALLGRAPH"
	.align	4
	.sectionentsize	8
	.align		4
        /*0000*/ 	.word	0x00000000
	.align		4
        /*0004*/ 	.word	0xffffffff
	.align		4
        /*0008*/ 	.word	0x00000000
	.align		4
        /*000c*/ 	.word	0xfffffffe
	.align		4
        /*0010*/ 	.word	0x00000000
	.align		4
        /*0014*/ 	.word	0xfffffffd
	.align		4
        /*0018*/ 	.word	0x00000000
	.align		4
        /*001c*/ 	.word	0xfffffffc


//--------------------- .text._Z7cudaSumPiS_S_    --------------------------
	.section	.text._Z7cudaSumPiS_S_,"ax",@progbits
	.align	128
        .global         _Z7cudaSumPiS_S_
        .type           _Z7cudaSumPiS_S_,@function
        .size           _Z7cudaSumPiS_S_,(.L_x_1 - _Z7cudaSumPiS_S_)
        .other          _Z7cudaSumPiS_S_,@"STO_CUDA_ENTRY STV_DEFAULT"
_Z7cudaSumPiS_S_:
.text._Z7cudaSumPiS_S_:
[----:B------:R-:W-:Y:S01]  /*0000*/  LDC R1, c[0x0][0x37c] ;  /* 0x0000df00ff017b82 */ /* 0x000fe20000000800 */
[----:B------:R-:W0:Y:S07]  /*0010*/  S2R R9, SR_TID.X ;  /* 0x0000000000097919 */ /* 0x000e2e0000002100 */
[----:B------:R-:W0:Y:S01]  /*0020*/  S2UR UR6, SR_CTAID.X ;  /* 0x00000000000679c3 */ /* 0x000e220000002500 */
[----:B------:R-:W1:Y:S07]  /*0030*/  LDCU.64 UR4, c[0x0][0x358] ;  /* 0x00006b00ff0477ac */ /* 0x000e6e0008000a00 */
[----:B------:R-:W0:Y:S08]  /*0040*/  LDC R0, c[0x0][0x360] ;  /* 0x0000d800ff007b82 */ /* 0x000e300000000800 */
[----:B------:R-:W2:Y:S08]  /*0050*/  LDC.64 R2, c[0x0][0x380] ;  /* 0x0000e000ff027b82 */ /* 0x000eb00000000a00 */
[----:B------:R-:W3:Y:S01]  /*0060*/  LDC.64 R4, c[0x0][0x388] ;  /* 0x0000e200ff047b82 */ /* 0x000ee20000000a00 */
[----:B0-----:R-:W-:-:S07]  /*0070*/  IMAD R9, R0, UR6, R9 ;  /* 0x0000000600097c24 */ /* 0x001fce000f8e0209 */
[----:B------:R-:W0:Y:S01]  /*0080*/  LDC.64 R6, c[0x0][0x390] ;  /* 0x0000e400ff067b82 */ /* 0x000e220000000a00 */
[----:B--2---:R-:W-:-:S06]  /*0090*/  IMAD.WIDE R2, R9, 0x4, R2 ;  /* 0x0000000409027825 */ /* 0x004fcc00078e0202 */
[----:B-1----:R-:W2:Y:S01]  /*00a0*/  LDG.E R2, desc[UR4][R2.64] ;  /* 0x0000000402027981 */ /* 0x002ea2000c1e1900 */
[----:B---3--:R-:W-:-:S06]  /*00b0*/  IMAD.WIDE R4, R9, 0x4, R4 ;  /* 0x0000000409047825 */ /* 0x008fcc00078e0204 */
[----:B------:R-:W2:Y:S01]  /*00c0*/  LDG.E R5, desc[UR4][R4.64] ;  /* 0x0000000404057981 */ /* 0x000ea2000c1e1900 */
[----:B0-----:R-:W-:Y:S01]  /*00d0*/  IMAD.WIDE R6, R9, 0x4, R6 ;  /* 0x0000000409067825 */ /* 0x001fe200078e0206 */
[----:B--2---:R-:W-:-:S05]  /*00e0*/  IADD3 R9, PT, PT, R2, R5, RZ ;  /* 0x0000000502097210 */ /* 0x004fca0007ffe0ff */
[----:B------:R-:W-:Y:S01]  /*00f0*/  STG.E desc[UR4][R6.64], R9 ;  /* 0x0000000906007986 */ /* 0x000fe2000c101904 */
[----:B------:R-:W-:Y:S05]  /*0100*/  EXIT ;  /* 0x000000000000794d */ /* 0x000fea0003800000 */
.L_x_0:
[----:B------:R-:W-:-:S00]  /*0110*/  BRA `(.L_x_0) ;  /* 0xfffffffc00fc7947 */ /* 0x000fc0000383ffff */
[----:B------:R-:W-:-:S00]  /*0120*/  NOP ;  /* 0x0000000000007918 */ /* 0x000fc00000000000 */
        /* <DEDUP_REMOVED lines=13> */
.L_x_1:


//--------------------- .nv.shared.reserved.0     --------------------------
	.section	.nv.shared.reserved.0,"aw",@nobits
	.weak		__nv_reservedSMEM_offset_0_alias
	.size		__nv_reservedSMEM_offset_0_alias, 0, 64
	.other		__nv_reservedSMEM_offset_0_alias,@"STO_CUDA_RESERVED_SHARED STV_DEFAULT"
__nv_reservedSMEM_offset_0_alias:
	.zero		0
	.zero		64


//--------------------- .nv.constant0._Z7cudaSumPiS_S_ --------------------------
	.section	.nv.constant0._Z7cudaSumPiS_S_,"a",@progbits
	.sectionflags	@""
	.align	4
.nv.constant0._Z7cudaSumPiS_S_:
	.zero		920


//--------------------- SYMBOLS --------------------------

	.type		.nv.reservedSmem.offset0,@object
	.size		.nv.reservedSmem.offset0,0x4
